//
// Generated by NVIDIA NVVM Compiler
//
// Compiler Build ID: CL-36424714
// Cuda compilation tools, release 13.0, V13.0.88
// Based on NVVM 20.0.0
//

.version 9.0
.target sm_100
.address_size 64

	// .globl	takexy

.visible .entry takexy(
	.param .u64 .ptr .align 1 takexy_param_0,
	.param .u64 .ptr .align 1 takexy_param_1,
	.param .u64 .ptr .align 1 takexy_param_2,
	.param .u32 takexy_param_3,
	.param .u32 takexy_param_4
)
{
	.reg .pred 	%p<6>;
	.reg .b32 	%r<21>;
	.reg .b32 	%f<16>;
	.reg .b64 	%rd<12>;

	ld.param.u64 	%rd3, [takexy_param_0];
	ld.param.u64 	%rd4, [takexy_param_1];
	ld.param.u64 	%rd5, [takexy_param_2];
	ld.param.u32 	%r3, [takexy_param_3];
	ld.param.u32 	%r4, [takexy_param_4];
	mov.u32 	%r6, %ntid.x;
	mov.u32 	%r7, %ctaid.x;
	mov.u32 	%r8, %tid.x;
	mad.lo.s32 	%r1, %r6, %r7, %r8;
	mov.u32 	%r9, %ntid.y;
	mov.u32 	%r10, %ctaid.y;
	mov.u32 	%r11, %tid.y;
	mad.lo.s32 	%r12, %r9, %r10, %r11;
	setp.ge.s32 	%p1, %r1, %r3;
	setp.ge.s32 	%p2, %r12, %r4;
	or.pred  	%p3, %p1, %p2;
	@%p3 bra 	$L__BB0_5;
	cvta.to.global.u64 	%rd6, %rd3;
	cvta.to.global.u64 	%rd7, %rd4;
	cvta.to.global.u64 	%rd8, %rd5;
	shr.u32 	%r13, %r3, 31;
	add.s32 	%r14, %r3, %r13;
	shr.s32 	%r15, %r14, 1;
	sub.s32 	%r16, %r1, %r15;
	cvt.rn.f32.s32 	%f4, %r16;
	cvt.rn.f32.s32 	%f5, %r3;
	div.rn.f32 	%f6, %f4, %f5;
	mul.wide.u32 	%rd9, %r12, 4;
	add.s64 	%rd10, %rd8, %rd9;
	ld.global.f32 	%f7, [%rd10];
	cos.approx.f32 	%f8, %f7;
	mul.f32 	%f9, %f6, %f8;
	mad.lo.s32 	%r17, %r3, %r12, %r1;
	mul.wide.s32 	%rd11, %r17, 4;
	add.s64 	%rd1, %rd6, %rd11;
	st.global.f32 	[%rd1], %f9;
	sub.s32 	%r18, %r15, %r1;
	cvt.rn.f32.s32 	%f10, %r18;
	div.rn.f32 	%f11, %f10, %f5;
	ld.global.f32 	%f12, [%rd10];
	sin.approx.f32 	%f13, %f12;
	mul.f32 	%f15, %f11, %f13;
	add.s64 	%rd2, %rd7, %rd11;
	st.global.f32 	[%rd2], %f15;
	ld.global.f32 	%f14, [%rd1];
	setp.ltu.f32 	%p4, %f14, 0f3F000000;
	@%p4 bra 	$L__BB0_3;
	mov.b32 	%r19, 1056964272;
	st.global.u32 	[%rd1], %r19;
	ld.global.f32 	%f15, [%rd2];
$L__BB0_3:
	setp.ltu.f32 	%p5, %f15, 0f3F000000;
	@%p5 bra 	$L__BB0_5;
	mov.b32 	%r20, 1056964272;
	st.global.u32 	[%rd2], %r20;
$L__BB0_5:
	ret;

}
	// .globl	fftshift1c
.visible .entry fftshift1c(
	.param .u64 .ptr .align 1 fftshift1c_param_0,
	.param .u32 fftshift1c_param_1,
	.param .u32 fftshift1c_param_2,
	.param .u32 fftshift1c_param_3
)
{
	.reg .pred 	%p<6>;
	.reg .b32 	%r<27>;
	.reg .b32 	%f<6>;
	.reg .b64 	%rd<5>;

	ld.param.u64 	%rd1, [fftshift1c_param_0];
	ld.param.u32 	%r4, [fftshift1c_param_1];
	ld.param.u32 	%r6, [fftshift1c_param_2];
	ld.param.u32 	%r5, [fftshift1c_param_3];
	mov.u32 	%r8, %ntid.x;
	mov.u32 	%r9, %ctaid.x;
	mov.u32 	%r10, %tid.x;
	mad.lo.s32 	%r1, %r8, %r9, %r10;
	mov.u32 	%r11, %ntid.y;
	mov.u32 	%r12, %ctaid.y;
	mov.u32 	%r13, %tid.y;
	mad.lo.s32 	%r14, %r11, %r12, %r13;
	mov.u32 	%r15, %ntid.z;
	mov.u32 	%r16, %ctaid.z;
	mov.u32 	%r17, %tid.z;
	mad.lo.s32 	%r3, %r15, %r16, %r17;
	setp.ge.s32 	%p1, %r1, %r4;
	setp.ge.s32 	%p2, %r14, %r6;
	or.pred  	%p3, %p1, %p2;
	setp.ge.s32 	%p4, %r3, %r5;
	or.pred  	%p5, %p3, %p4;
	@%p5 bra 	$L__BB1_2;
	cvta.to.global.u64 	%rd2, %rd1;
	add.s32 	%r18, %r1, 1;
	shr.u32 	%r19, %r18, 31;
	add.s32 	%r20, %r18, %r19;
	and.b32  	%r21, %r20, 2147483646;
	sub.s32 	%r22, %r18, %r21;
	shl.b32 	%r23, %r22, 1;
	sub.s32 	%r24, 1, %r23;
	cvt.rn.f32.s32 	%f1, %r24;
	mad.lo.s32 	%r25, %r5, %r14, %r3;
	mad.lo.s32 	%r26, %r25, %r4, %r1;
	mul.wide.s32 	%rd3, %r26, 8;
	add.s64 	%rd4, %rd2, %rd3;
	ld.global.v2.f32 	{%f2, %f3}, [%rd4];
	mul.f32 	%f4, %f2, %f1;
	mul.f32 	%f5, %f3, %f1;
	st.global.v2.f32 	[%rd4], {%f4, %f5};
$L__BB1_2:
	ret;

}


// ===== COMPILED SASS (sm_100) =====

	.target	sm_100

	.elftype	@"ET_EXEC"


//--------------------- .note.nv.tkinfo           --------------------------
	.section	.note.nv.tkinfo,"",@"SHT_NOTE"
	.sectionflags	@"SHF_NOTE_NV_TKINFO"
	.tkinfo
        /*0018*/ 	.word	0x00000002
        /*0030*/ 	.string	""
        /*0030*/ 	.string	"ptxas"
        /*0030*/ 	.string	"Cuda compilation tools, release 13.0, V13.0.88"
        /*0030*/ 	.string	"Build cuda_13.0.r13.0/compiler.36424714_0"
        /*0030*/ 	.string	"-arch sm_100 -m 64 "



//--------------------- .note.nv.cuinfo           --------------------------
	.section	.note.nv.cuinfo,"",@"SHT_NOTE"
	.sectionflags	@"SHF_NOTE_NV_CUINFO"
        /*0018*/ 	.short	0x0002
        /*001a*/ 	.short	0x0064
        /*001c*/ 	.short	0x0082
	.zero		2


//--------------------- .nv.info                  --------------------------
	.section	.nv.info,"",@"SHT_CUDA_INFO"
	.align	4


	//----- nvinfo : EIATTR_REGCOUNT
	.align		4
        /*0000*/ 	.byte	0x04, 0x2f
        /*0002*/ 	.short	(.L_1 - .L_0)
	.align		4
.L_0:
        /*0004*/ 	.word	index@(takexy)
        /*0008*/ 	.word	0x00000016


	//----- nvinfo : EIATTR_FRAME_SIZE
	.align		4
.L_1:
        /*000c*/ 	.byte	0x04, 0x11
        /*000e*/ 	.short	(.L_3 - .L_2)
	.align		4
.L_2:
        /*0010*/ 	.word	index@($__internal_0_$__cuda_sm3x_div_rn_noftz_f32_slowpath)
        /*0014*/ 	.word	0x00000000


	//----- nvinfo : EIATTR_FRAME_SIZE
	.align		4
.L_3:
        /*0018*/ 	.byte	0x04, 0x11
        /*001a*/ 	.short	(.L_5 - .L_4)
	.align		4
.L_4:
        /*001c*/ 	.word	index@(takexy)
        /*0020*/ 	.word	0x00000000


	//----- nvinfo : EIATTR_REGCOUNT
	.align		4
.L_5:
        /*0024*/ 	.byte	0x04, 0x2f
        /*0026*/ 	.short	(.L_7 - .L_6)
	.align		4
.L_6:
        /*0028*/ 	.word	index@(fftshift1c)
        /*002c*/ 	.word	0x0000000a


	//----- nvinfo : EIATTR_FRAME_SIZE
	.align		4
.L_7:
        /*0030*/ 	.byte	0x04, 0x11
        /*0032*/ 	.short	(.L_9 - .L_8)
	.align		4
.L_8:
        /*0034*/ 	.word	index@(fftshift1c)
        /*0038*/ 	.word	0x00000000


	//----- nvinfo : EIATTR_MIN_STACK_SIZE
	.align		4
.L_9:
        /*003c*/ 	.byte	0x04, 0x12
        /*003e*/ 	.short	(.L_11 - .L_10)
	.align		4
.L_10:
        /*0040*/ 	.word	index@(fftshift1c)
        /*0044*/ 	.word	0x00000000


	//----- nvinfo : EIATTR_MIN_STACK_SIZE
	.align		4
.L_11:
        /*0048*/ 	.byte	0x04, 0x12
        /*004a*/ 	.short	(.L_13 - .L_12)
	.align		4
.L_12:
        /*004c*/ 	.word	index@(takexy)
        /*0050*/ 	.word	0x00000000
.L_13:


//--------------------- .nv.compat                --------------------------
	.section	.nv.compat,"",@"SHT_CUDA_COMPAT_INFO"
	.align	4
        /*0000*/ 	.byte	0x02, 0x09, 0x00, 0x00, 0x02, 0x02, 0x01, 0x00, 0x02, 0x05, 0x05, 0x00, 0x03, 0x07, 0x01, 0x01
        /*0010*/ 	.byte	0x02, 0x03, 0x00, 0x00, 0x02, 0x06, 0x01, 0x00, 0x04, 0x0b, 0x08, 0x00, 0x01, 0x00, 0x00, 0x00
        /*0020*/ 	.byte	0x00, 0x00, 0x00, 0x00


//--------------------- .nv.info.fftshift1c       --------------------------
	.section	.nv.info.fftshift1c,"",@"SHT_CUDA_INFO"
	.sectionflags	@""
	.align	4


	//----- nvinfo : EIATTR_CUDA_API_VERSION
	.align		4
        /*0000*/ 	.byte	0x04, 0x37
        /*0002*/ 	.short	(.L_15 - .L_14)
.L_14:
        /*0004*/ 	.word	0x00000082


	//----- nvinfo : EIATTR_KPARAM_INFO
	.align		4
.L_15:
        /*0008*/ 	.byte	0x04, 0x17
        /*000a*/ 	.short	(.L_17 - .L_16)
.L_16:
        /*000c*/ 	.word	0x00000000
        /*0010*/ 	.short	0x0003
        /*0012*/ 	.short	0x0010
        /*0014*/ 	.byte	0x00, 0xf0, 0x11, 0x00


	//----- nvinfo : EIATTR_KPARAM_INFO
	.align		4
.L_17:
        /*0018*/ 	.byte	0x04, 0x17
        /*001a*/ 	.short	(.L_19 - .L_18)
.L_18:
        /*001c*/ 	.word	0x00000000
        /*0020*/ 	.short	0x0002
        /*0022*/ 	.short	0x000c
        /*0024*/ 	.byte	0x00, 0xf0, 0x11, 0x00


	//----- nvinfo : EIATTR_KPARAM_INFO
	.align		4
.L_19:
        /*0028*/ 	.byte	0x04, 0x17
        /*002a*/ 	.short	(.L_21 - .L_20)
.L_20:
        /*002c*/ 	.word	0x00000000
        /*0030*/ 	.short	0x0001
        /*0032*/ 	.short	0x0008
        /*0034*/ 	.byte	0x00, 0xf0, 0x11, 0x00


	//----- nvinfo : EIATTR_KPARAM_INFO
	.align		4
.L_21:
        /*0038*/ 	.byte	0x04, 0x17
        /*003a*/ 	.short	(.L_23 - .L_22)
.L_22:
        /*003c*/ 	.word	0x00000000
        /*0040*/ 	.short	0x0000
        /*0042*/ 	.short	0x0000
        /*0044*/ 	.byte	0x00, 0xf5, 0x21, 0x00


	//----- nvinfo : EIATTR_SPARSE_MMA_MASK
	.align		4
.L_23:
        /*0048*/ 	.byte	0x03, 0x50
        /*004a*/ 	.short	0x0000


	//----- nvinfo : EIATTR_MAXREG_COUNT
	.align		4
        /*004c*/ 	.byte	0x03, 0x1b
        /*004e*/ 	.short	0x00ff


	//----- nvinfo : EIATTR_MERCURY_ISA_VERSION
	.align		4
        /*0050*/ 	.byte	0x03, 0x5f
        /*0052*/ 	.short	0x0101


	//----- nvinfo : EIATTR_VRC_CTA_INIT_COUNT
	.align		4
        /*0054*/ 	.byte	0x02, 0x4a
	.zero		1
	.zero		1


	//----- nvinfo : EIATTR_EXIT_INSTR_OFFSETS
	.align		4
        /*0058*/ 	.byte	0x04, 0x1c
        /*005a*/ 	.short	(.L_25 - .L_24)


	//   ....[0]....
.L_24:
        /*005c*/ 	.word	0x00000120


	//   ....[1]....
        /*0060*/ 	.word	0x00000230


	//----- nvinfo : EIATTR_CBANK_PARAM_SIZE
	.align		4
.L_25:
        /*0064*/ 	.byte	0x03, 0x19
        /*0066*/ 	.short	0x0014


	//----- nvinfo : EIATTR_PARAM_CBANK
	.align		4
        /*0068*/ 	.byte	0x04, 0x0a
        /*006a*/ 	.short	(.L_27 - .L_26)
	.align		4
.L_26:
        /*006c*/ 	.word	index@(.nv.constant0.fftshift1c)
        /*0070*/ 	.short	0x0380
        /*0072*/ 	.short	0x0014


	//----- nvinfo : EIATTR_SW_WAR
	.align		4
.L_27:
        /*0074*/ 	.byte	0x04, 0x36
        /*0076*/ 	.short	(.L_29 - .L_28)
.L_28:
        /*0078*/ 	.word	0x00000008
.L_29:


//--------------------- .nv.info.takexy           --------------------------
	.section	.nv.info.takexy,"",@"SHT_CUDA_INFO"
	.sectionflags	@""
	.align	4


	//----- nvinfo : EIATTR_CUDA_API_VERSION
	.align		4
        /*0000*/ 	.byte	0x04, 0x37
        /*0002*/ 	.short	(.L_31 - .L_30)
.L_30:
        /*0004*/ 	.word	0x00000082


	//----- nvinfo : EIATTR_KPARAM_INFO
	.align		4
.L_31:
        /*0008*/ 	.byte	0x04, 0x17
        /*000a*/ 	.short	(.L_33 - .L_32)
.L_32:
        /*000c*/ 	.word	0x00000000
        /*0010*/ 	.short	0x0004
        /*0012*/ 	.short	0x001c
        /*0014*/ 	.byte	0x00, 0xf0, 0x11, 0x00


	//----- nvinfo : EIATTR_KPARAM_INFO
	.align		4
.L_33:
        /*0018*/ 	.byte	0x04, 0x17
        /*001a*/ 	.short	(.L_35 - .L_34)
.L_34:
        /*001c*/ 	.word	0x00000000
        /*0020*/ 	.short	0x0003
        /*0022*/ 	.short	0x0018
        /*0024*/ 	.byte	0x00, 0xf0, 0x11, 0x00


	//----- nvinfo : EIATTR_KPARAM_INFO
	.align		4
.L_35:
        /*0028*/ 	.byte	0x04, 0x17
        /*002a*/ 	.short	(.L_37 - .L_36)
.L_36:
        /*002c*/ 	.word	0x00000000
        /*0030*/ 	.short	0x0002
        /*0032*/ 	.short	0x0010
        /*0034*/ 	.byte	0x00, 0xf5, 0x21, 0x00


	//----- nvinfo : EIATTR_KPARAM_INFO
	.align		4
.L_37:
        /*0038*/ 	.byte	0x04, 0x17
        /*003a*/ 	.short	(.L_39 - .L_38)
.L_38:
        /*003c*/ 	.word	0x00000000
        /*0040*/ 	.short	0x0001
        /*0042*/ 	.short	0x0008
        /*0044*/ 	.byte	0x00, 0xf5, 0x21, 0x00


	//----- nvinfo : EIATTR_KPARAM_INFO
	.align		4
.L_39:
        /*0048*/ 	.byte	0x04, 0x17
        /*004a*/ 	.short	(.L_41 - .L_40)
.L_40:
        /*004c*/ 	.word	0x00000000
        /*0050*/ 	.short	0x0000
        /*0052*/ 	.short	0x0000
        /*0054*/ 	.byte	0x00, 0xf5, 0x21, 0x00


	//----- nvinfo : EIATTR_SPARSE_MMA_MASK
	.align		4
.L_41:
        /*0058*/ 	.byte	0x03, 0x50
        /*005a*/ 	.short	0x0000


	//----- nvinfo : EIATTR_MAXREG_COUNT
	.align		4
        /*005c*/ 	.byte	0x03, 0x1b
        /*005e*/ 	.short	0x00ff


	//----- nvinfo : EIATTR_MERCURY_ISA_VERSION
	.align		4
        /*0060*/ 	.byte	0x03, 0x5f
        /*0062*/ 	.short	0x0101


	//----- nvinfo : EIATTR_VRC_CTA_INIT_COUNT
	.align		4
        /*0064*/ 	.byte	0x02, 0x4a
	.zero		1
	.zero		1


	//----- nvinfo : EIATTR_EXIT_INSTR_OFFSETS
	.align		4
        /*0068*/ 	.byte	0x04, 0x1c
        /*006a*/ 	.short	(.L_43 - .L_42)


	//   ....[0]....
.L_42:
        /*006c*/ 	.word	0x000000c0


	//   ....[1]....
        /*0070*/ 	.word	0x000004a0


	//   ....[2]....
        /*0074*/ 	.word	0x000004d0


	//----- nvinfo : EIATTR_CRS_STACK_SIZE
	.align		4
.L_43:
        /*0078*/ 	.byte	0x04, 0x1e
        /*007a*/ 	.short	(.L_45 - .L_44)
.L_44:
        /*007c*/ 	.word	0x00000000


	//----- nvinfo : EIATTR_CBANK_PARAM_SIZE
	.align		4
.L_45:
        /*0080*/ 	.byte	0x03, 0x19
        /*0082*/ 	.short	0x0020


	//----- nvinfo : EIATTR_PARAM_CBANK
	.align		4
        /*0084*/ 	.byte	0x04, 0x0a
        /*0086*/ 	.short	(.L_47 - .L_46)
	.align		4
.L_46:
        /*0088*/ 	.word	index@(.nv.constant0.takexy)
        /*008c*/ 	.short	0x0380
        /*008e*/ 	.short	0x0020


	//----- nvinfo : EIATTR_SW_WAR
	.align		4
.L_47:
        /*0090*/ 	.byte	0x04, 0x36
        /*0092*/ 	.short	(.L_49 - .L_48)
.L_48:
        /*0094*/ 	.word	0x00000008
.L_49:


//--------------------- .nv.callgraph             --------------------------
	.section	.nv.callgraph,"",@"SHT_CUDA_CALLGRAPH"
	.align	4
	.sectionentsize	8
	.align		4
        /*0000*/ 	.word	0x00000000
	.align		4
        /*0004*/ 	.word	0xffffffff
	.align		4
        /*0008*/ 	.word	0x00000000
	.align		4
        /*000c*/ 	.word	0xfffffffe
	.align		4
        /*0010*/ 	.word	0x00000000
	.align		4
        /*0014*/ 	.word	0xfffffffd
	.align		4
        /*0018*/ 	.word	0x00000000
	.align		4
        /*001c*/ 	.word	0xfffffffc


//--------------------- .text.fftshift1c          --------------------------
	.section	.text.fftshift1c,"ax",@progbits
	.align	128
        .global         fftshift1c
        .type           fftshift1c,@function
        .size           fftshift1c,(.L_x_20 - fftshift1c)
        .other          fftshift1c,@"STO_CUDA_ENTRY STV_DEFAULT"
fftshift1c:
.text.fftshift1c:
[----:B------:R-:W-:Y:S01]  /*0000*/  LDC R1, c[0x0][0x37c] ;  /* 0x0000df00ff017b82 */ /* 0x000fe20000000800 */
[----:B------:R-:W0:Y:S01]  /*0010*/  S2R R4, SR_CTAID.Y ;  /* 0x0000000000047919 */ /* 0x000e220000002600 */
[----:B------:R-:W1:Y:S01]  /*0020*/  LDCU UR4, c[0x0][0x360] ;  /* 0x00006c00ff0477ac */ /* 0x000e620008000800 */
[----:B------:R-:W0:Y:S01]  /*0030*/  S2R R5, SR_TID.Y ;  /* 0x0000000000057919 */ /* 0x000e220000002200 */
[----:B------:R-:W0:Y:S01]  /*0040*/  LDCU UR5, c[0x0][0x364] ;  /* 0x00006c80ff0577ac */ /* 0x000e220008000800 */
[----:B------:R-:W1:Y:S01]  /*0050*/  S2R R0, SR_CTAID.X ;  /* 0x0000000000007919 */ /* 0x000e620000002500 */
[----:B------:R-:W2:Y:S01]  /*0060*/  LDCU.64 UR8, c[0x0][0x388] ;  /* 0x00007100ff0877ac */ /* 0x000ea20008000a00 */
[----:B------:R-:W1:Y:S01]  /*0070*/  S2R R3, SR_TID.X ;  /* 0x0000000000037919 */ /* 0x000e620000002100 */
[----:B------:R-:W3:Y:S01]  /*0080*/  LDCU UR6, c[0x0][0x368] ;  /* 0x00006d00ff0677ac */ /* 0x000ee20008000800 */
[----:B------:R-:W3:Y:S01]  /*0090*/  S2R R2, SR_CTAID.Z ;  /* 0x0000000000027919 */ /* 0x000ee20000002700 */
[----:B------:R-:W4:Y:S01]  /*00a0*/  LDCU UR7, c[0x0][0x390] ;  /* 0x00007200ff0777ac */ /* 0x000f220008000800 */
[----:B------:R-:W3:Y:S01]  /*00b0*/  S2R R7, SR_TID.Z ;  /* 0x0000000000077919 */ /* 0x000ee20000002300 */
[----:B0-----:R-:W-:-:S05]  /*00c0*/  IMAD R4, R4, UR5, R5 ;  /* 0x0000000504047c24 */ /* 0x001fca000f8e0205 */
[----:B--2---:R-:W-:Y:S01]  /*00d0*/  ISETP.GE.AND P0, PT, R4, UR9, PT ;  /* 0x0000000904007c0c */ /* 0x004fe2000bf06270 */
[----:B-1----:R-:W-:-:S05]  /*00e0*/  IMAD R0, R0, UR4, R3 ;  /* 0x0000000400007c24 */ /* 0x002fca000f8e0203 */
[----:B------:R-:W-:Y:S01]  /*00f0*/  ISETP.GE.OR P0, PT, R0, UR8, P0 ;  /* 0x0000000800007c0c */ /* 0x000fe20008706670 */
[----:B---3--:R-:W-:-:S05]  /*0100*/  IMAD R5, R2, UR6, R7 ;  /* 0x0000000602057c24 */ /* 0x008fca000f8e0207 */
[----:B----4-:R-:W-:-:S13]  /*0110*/  ISETP.GE.OR P0, PT, R5, UR7, P0 ;  /* 0x0000000705007c0c */ /* 0x010fda0008706670 */
[----:B------:R-:W-:Y:S05]  /*0120*/  @P0 EXIT ;  /* 0x000000000000094d */ /* 0x000fea0003800000 */
[----:B------:R-:W0:Y:S01]  /*0130*/  LDC.64 R2, c[0x0][0x380] ;  /* 0x0000e000ff027b82 */ /* 0x000e220000000a00 */
[----:B------:R-:W1:Y:S01]  /*0140*/  LDCU.64 UR4, c[0x0][0x358] ;  /* 0x00006b00ff0477ac */ /* 0x000e620008000a00 */
[----:B------:R-:W-:-:S04]  /*0150*/  IMAD R5, R4, UR7, R5 ;  /* 0x0000000704057c24 */ /* 0x000fc8000f8e0205 */
[----:B------:R-:W-:-:S04]  /*0160*/  IMAD R5, R5, UR8, R0 ;  /* 0x0000000805057c24 */ /* 0x000fc8000f8e0200 */
[----:B0-----:R-:W-:-:S05]  /*0170*/  IMAD.WIDE R2, R5, 0x8, R2 ;  /* 0x0000000805027825 */ /* 0x001fca00078e0202 */
[----:B-1----:R-:W2:Y:S01]  /*0180*/  LDG.E.64 R6, desc[UR4][R2.64] ;  /* 0x0000000402067981 */ /* 0x002ea2000c1e1b00 */
[----:B------:R-:W-:-:S04]  /*0190*/  IADD3 R0, PT, PT, R0, 0x1, RZ ;  /* 0x0000000100007810 */ /* 0x000fc80007ffe0ff */
[----:B------:R-:W-:-:S04]  /*01a0*/  LEA.HI R4, R0, R0, RZ, 0x1 ;  /* 0x0000000000047211 */ /* 0x000fc800078f08ff */
[----:B------:R-:W-:Y:S02]  /*01b0*/  LOP3.LUT R5, R4, 0x7ffffffe, RZ, 0xc0, !PT ;  /* 0x7ffffffe04057812 */ /* 0x000fe400078ec0ff */
[----:B------:R-:W-:Y:S02]  /*01c0*/  MOV R4, 0xfffffffe ;  /* 0xfffffffe00047802 */ /* 0x000fe40000000f00 */
[----:B------:R-:W-:-:S05]  /*01d0*/  IADD3 R5, PT, PT, R0, -R5, RZ ;  /* 0x8000000500057210 */ /* 0x000fca0007ffe0ff */
[----:B------:R-:W-:-:S05]  /*01e0*/  IMAD R5, R5, R4, 0x1 ;  /* 0x0000000105057424 */ /* 0x000fca00078e0204 */
[----:B------:R-:W-:-:S05]  /*01f0*/  I2FP.F32.S32 R5, R5 ;  /* 0x0000000500057245 */ /* 0x000fca0000201400 */
[C---:B--2---:R-:W-:Y:S01]  /*0200*/  FMUL R6, R5.reuse, R6 ;  /* 0x0000000605067220 */ /* 0x044fe20000400000 */
[----:B------:R-:W-:-:S05]  /*0210*/  FMUL R7, R5, R7 ;  /* 0x0000000705077220 */ /* 0x000fca0000400000 */
[----:B------:R-:W-:Y:S01]  /*0220*/  STG.E.64 desc[UR4][R2.64], R6 ;  /* 0x0000000602007986 */ /* 0x000fe2000c101b04 */
[----:B------:R-:W-:Y:S05]  /*0230*/  EXIT ;  /* 0x000000000000794d */ /* 0x000fea0003800000 */
.L_x_0:
[----:B------:R-:W-:-:S00]  /*0240*/  BRA `(.L_x_0) ;  /* 0xfffffffc00fc7947 */ /* 0x000fc0000383ffff */
[----:B------:R-:W-:-:S00]  /*0250*/  NOP ;  /* 0x0000000000007918 */ /* 0x000fc00000000000 */
        /* <DEDUP_REMOVED lines=10> */
.L_x_20:


//--------------------- .text.takexy              --------------------------
	.section	.text.takexy,"ax",@progbits
	.align	128
        .global         takexy
        .type           takexy,@function
        .size           takexy,(.L_x_19 - takexy)
        .other          takexy,@"STO_CUDA_ENTRY STV_DEFAULT"
takexy:
.text.takexy:
        /* <DEDUP_REMOVED lines=8> */
[----:B0-----:R-:W-:-:S05]  /*0080*/  IMAD R7, R7, UR7, R0 ;  /* 0x0000000707077c24 */ /* 0x001fca000f8e0200 */
[----:B--2---:R-:W-:Y:S01]  /*0090*/  ISETP.GE.AND P0, PT, R7, UR5, PT ;  /* 0x0000000507007c0c */ /* 0x004fe2000bf06270 */
[----:B-1----:R-:W-:-:S05]  /*00a0*/  IMAD R2, R2, UR6, R3 ;  /* 0x0000000602027c24 */ /* 0x002fca000f8e0203 */
[----:B------:R-:W-:-:S13]  /*00b0*/  ISETP.GE.OR P0, PT, R2, UR4, P0 ;  /* 0x0000000402007c0c */ /* 0x000fda0008706670 */
[----:B------:R-:W-:Y:S05]  /*00c0*/  @P0 EXIT ;  /* 0x000000000000094d */ /* 0x000fea0003800000 */
[----:B------:R-:W-:Y:S01]  /*00d0*/  I2FP.F32.S32 R3, UR4 ;  /* 0x0000000400037c45 */ /* 0x000fe20008201400 */
[----:B------:R-:W-:Y:S01]  /*00e0*/  ULEA.HI UR4, UR4, UR4, URZ, 0x1 ;  /* 0x0000000404047291 */ /* 0x000fe2000f8f08ff */
[----:B------:R-:W-:Y:S01]  /*00f0*/  BSSY.RECONVERGENT B0, `(.L_x_1) ;  /* 0x0000010000007945 */ /* 0x000fe20003800200 */
[----:B------:R-:W0:Y:S01]  /*0100*/  LDCU.64 UR6, c[0x0][0x358] ;  /* 0x00006b00ff0677ac */ /* 0x000e220008000a00 */
[----:B------:R-:W1:Y:S01]  /*0110*/  MUFU.RCP R4, R3 ;  /* 0x0000000300047308 */ /* 0x000e620000001000 */
[----:B------:R-:W-:-:S06]  /*0120*/  USHF.R.S32.HI UR4, URZ, 0x1, UR4 ;  /* 0x00000001ff047899 */ /* 0x000fcc0008011404 */
[----:B------:R-:W-:-:S05]  /*0130*/  VIADD R0, R2, -UR4 ;  /* 0x8000000402007c36 */ /* 0x000fca0008000000 */
[----:B------:R-:W-:Y:S01]  /*0140*/  I2FP.F32.S32 R0, R0 ;  /* 0x0000000000007245 */ /* 0x000fe20000201400 */
[----:B-1----:R-:W-:-:S03]  /*0150*/  FFMA R5, -R3, R4, 1 ;  /* 0x3f80000003057423 */ /* 0x002fc60000000104 */
[----:B------:R-:W1:Y:S01]  /*0160*/  FCHK P0, R0, R3 ;  /* 0x0000000300007302 */ /* 0x000e620000000000 */
[----:B------:R-:W-:-:S04]  /*0170*/  FFMA R5, R4, R5, R4 ;  /* 0x0000000504057223 */ /* 0x000fc80000000004 */
[----:B------:R-:W-:-:S04]  /*0180*/  FFMA R4, R0, R5, RZ ;  /* 0x0000000500047223 */ /* 0x000fc800000000ff */
[----:B------:R-:W-:-:S04]  /*0190*/  FFMA R6, -R3, R4, R0 ;  /* 0x0000000403067223 */ /* 0x000fc80000000100 */
[----:B------:R-:W-:Y:S01]  /*01a0*/  FFMA R9, R5, R6, R4 ;  /* 0x0000000605097223 */ /* 0x000fe20000000004 */
[----:B01----:R-:W-:Y:S06]  /*01b0*/  @!P0 BRA `(.L_x_2) ;  /* 0x00000000000c8947 */ /* 0x003fec0003800000 */
[----:B------:R-:W-:-:S07]  /*01c0*/  MOV R10, 0x1e0 ;  /* 0x000001e0000a7802 */ /* 0x000fce0000000f00 */
[----:B------:R-:W-:Y:S05]  /*01d0*/  CALL.REL.NOINC `($__internal_0_$__cuda_sm3x_div_rn_noftz_f32_slowpath) ;  /* 0x0000000000c07944 */ /* 0x000fea0003c00000 */
[----:B------:R-:W-:-:S07]  /*01e0*/  IMAD.MOV.U32 R9, RZ, RZ, R0 ;  /* 0x000000ffff097224 */ /* 0x000fce00078e0000 */
.L_x_2:
[----:B------:R-:W-:Y:S05]  /*01f0*/  BSYNC.RECONVERGENT B0 ;  /* 0x0000000000007941 */ /* 0x000fea0003800200 */
.L_x_1:
[----:B------:R-:W0:Y:S01]  /*0200*/  LDC.64 R4, c[0x0][0x390] ;  /* 0x0000e400ff047b82 */ /* 0x000e220000000a00 */
[----:B------:R-:W1:Y:S07]  /*0210*/  LDCU UR5, c[0x0][0x398] ;  /* 0x00007300ff0577ac */ /* 0x000e6e0008000800 */
[----:B------:R-:W2:Y:S01]  /*0220*/  LDC.64 R10, c[0x0][0x380] ;  /* 0x0000e000ff0a7b82 */ /* 0x000ea20000000a00 */
[----:B0-----:R-:W-:-:S05]  /*0230*/  IMAD.WIDE.U32 R4, R7, 0x4, R4 ;  /* 0x0000000407047825 */ /* 0x001fca00078e0004 */
[----:B------:R-:W3:Y:S01]  /*0240*/  LDG.E R0, desc[UR6][R4.64] ;  /* 0x0000000604007981 */ /* 0x000ee2000c1e1900 */
[----:B------:R-:W0:Y:S01]  /*0250*/  MUFU.RCP R14, R3 ;  /* 0x00000003000e7308 */ /* 0x000e220000001000 */
[----:B-1----:R-:W-:Y:S01]  /*0260*/  IMAD R8, R7, UR5, R2 ;  /* 0x0000000507087c24 */ /* 0x002fe2000f8e0202 */
[----:B------:R-:W-:Y:S01]  /*0270*/  IADD3 R2, PT, PT, -R2, UR4, RZ ;  /* 0x0000000402027c10 */ /* 0x000fe2000fffe1ff */
[----:B------:R-:W-:Y:S02]  /*0280*/  BSSY.RECONVERGENT B0, `(.L_x_3) ;  /* 0x0000011000007945 */ /* 0x000fe40003800200 */
[----:B--2---:R-:W-:Y:S01]  /*0290*/  IMAD.WIDE R6, R8, 0x4, R10 ;  /* 0x0000000408067825 */ /* 0x004fe200078e020a */
[----:B------:R-:W-:-:S04]  /*02a0*/  I2FP.F32.S32 R2, R2 ;  /* 0x0000000200027245 */ /* 0x000fc80000201400 */
[----:B------:R-:W-:Y:S01]  /*02b0*/  FCHK P0, R2, R3 ;  /* 0x0000000302007302 */ /* 0x000fe20000000000 */
[----:B0-----:R-:W-:Y:S01]  /*02c0*/  FFMA R11, -R3, R14, 1 ;  /* 0x3f800000030b7423 */ /* 0x001fe2000000010e */
[----:B---3--:R-:W-:-:S06]  /*02d0*/  FMUL.RZ R12, R0, 0.15915493667125701904 ;  /* 0x3e22f983000c7820 */ /* 0x008fcc000040c000 */
[----:B------:R-:W0:Y:S02]  /*02e0*/  MUFU.COS R0, R12 ;  /* 0x0000000c00007308 */ /* 0x000e240000000000 */
[----:B0-----:R-:W-:Y:S01]  /*02f0*/  FMUL R9, R0, R9 ;  /* 0x0000000900097220 */ /* 0x001fe20000400000 */
[----:B------:R-:W-:-:S04]  /*0300*/  FFMA R0, R14, R11, R14 ;  /* 0x0000000b0e007223 */ /* 0x000fc8000000000e */
[----:B------:R0:W-:Y:S01]  /*0310*/  STG.E desc[UR6][R6.64], R9 ;  /* 0x0000000906007986 */ /* 0x0001e2000c101906 */
[----:B------:R-:W-:-:S04]  /*0320*/  FFMA R11, R0, R2, RZ ;  /* 0x00000002000b7223 */ /* 0x000fc800000000ff */
[----:B------:R-:W-:-:S04]  /*0330*/  FFMA R10, -R3, R11, R2 ;  /* 0x0000000b030a7223 */ /* 0x000fc80000000102 */
[----:B------:R-:W-:Y:S01]  /*0340*/  FFMA R0, R0, R10, R11 ;  /* 0x0000000a00007223 */ /* 0x000fe2000000000b */
[----:B------:R-:W-:Y:S06]  /*0350*/  @!P0 BRA `(.L_x_4) ;  /* 0x00000000000c8947 */ /* 0x000fec0003800000 */
[----:B------:R-:W-:Y:S01]  /*0360*/  IMAD.MOV.U32 R0, RZ, RZ, R2 ;  /* 0x000000ffff007224 */ /* 0x000fe200078e0002 */
[----:B------:R-:W-:-:S07]  /*0370*/  MOV R10, 0x390 ;  /* 0x00000390000a7802 */ /* 0x000fce0000000f00 */
[----:B0-----:R-:W-:Y:S05]  /*0380*/  CALL.REL.NOINC `($__internal_0_$__cuda_sm3x_div_rn_noftz_f32_slowpath) ;  /* 0x0000000000547944 */ /* 0x001fea0003c00000 */
.L_x_4:
[----:B------:R-:W-:Y:S05]  /*0390*/  BSYNC.RECONVERGENT B0 ;  /* 0x0000000000007941 */ /* 0x000fea0003800200 */
.L_x_3:
[----:B------:R-:W2:Y:S01]  /*03a0*/  LDG.E R4, desc[UR6][R4.64] ;  /* 0x0000000604047981 */ /* 0x000ea2000c1e1900 */
[----:B------:R-:W0:Y:S02]  /*03b0*/  LDC.64 R2, c[0x0][0x388] ;  /* 0x0000e200ff027b82 */ /* 0x000e240000000a00 */
[----:B0-----:R-:W-:-:S04]  /*03c0*/  IMAD.WIDE R8, R8, 0x4, R2 ;  /* 0x0000000408087825 */ /* 0x001fc800078e0202 */
[----:B--2---:R-:W-:-:S04]  /*03d0*/  FMUL.RZ R10, R4, 0.15915493667125701904 ;  /* 0x3e22f983040a7820 */ /* 0x004fc8000040c000 */
[----:B------:R-:W0:Y:S02]  /*03e0*/  MUFU.SIN R11, R10 ;  /* 0x0000000a000b7308 */ /* 0x000e240000000400 */
[----:B0-----:R-:W-:-:S05]  /*03f0*/  FMUL R11, R11, R0 ;  /* 0x000000000b0b7220 */ /* 0x001fca0000400000 */
[----:B------:R0:W-:Y:S04]  /*0400*/  STG.E desc[UR6][R8.64], R11 ;  /* 0x0000000b08007986 */ /* 0x0001e8000c101906 */
[----:B------:R-:W2:Y:S01]  /*0410*/  LDG.E R0, desc[UR6][R6.64] ;  /* 0x0000000606007981 */ /* 0x000ea2000c1e1900 */
[----:B------:R-:W-:Y:S01]  /*0420*/  BSSY.RECONVERGENT B0, `(.L_x_5) ;  /* 0x0000006000007945 */ /* 0x000fe20003800200 */
[----:B--2---:R-:W-:-:S13]  /*0430*/  FSETP.GE.AND P0, PT, R0, 0.5, PT ;  /* 0x3f0000000000780b */ /* 0x004fda0003f06000 */
[----:B0-----:R-:W-:Y:S05]  /*0440*/  @!P0 BRA `(.L_x_6) ;  /* 0x00000000000c8947 */ /* 0x001fea0003800000 */
[----:B------:R-:W-:-:S05]  /*0450*/  IMAD.MOV.U32 R3, RZ, RZ, 0x3efffeb0 ;  /* 0x3efffeb0ff037424 */ /* 0x000fca00078e00ff */
[----:B------:R0:W-:Y:S04]  /*0460*/  STG.E desc[UR6][R6.64], R3 ;  /* 0x0000000306007986 */ /* 0x0001e8000c101906 */
[----:B------:R0:W5:Y:S02]  /*0470*/  LDG.E R11, desc[UR6][R8.64] ;  /* 0x00000006080b7981 */ /* 0x000164000c1e1900 */
.L_x_6:
[----:B------:R-:W-:Y:S05]  /*0480*/  BSYNC.RECONVERGENT B0 ;  /* 0x0000000000007941 */ /* 0x000fea0003800200 */
.L_x_5:
[----:B-----5:R-:W-:-:S13]  /*0490*/  FSETP.GE.AND P0, PT, R11, 0.5, PT ;  /* 0x3f0000000b00780b */ /* 0x020fda0003f06000 */
[----:B------:R-:W-:Y:S05]  /*04a0*/  @!P0 EXIT ;  /* 0x000000000000894d */ /* 0x000fea0003800000 */
[----:B0-----:R-:W-:-:S05]  /*04b0*/  IMAD.MOV.U32 R3, RZ, RZ, 0x3efffeb0 ;  /* 0x3efffeb0ff037424 */ /* 0x001fca00078e00ff */
[----:B------:R-:W-:Y:S01]  /*04c0*/  STG.E desc[UR6][R8.64], R3 ;  /* 0x0000000308007986 */ /* 0x000fe2000c101906 */
[----:B------:R-:W-:Y:S05]  /*04d0*/  EXIT ;  /* 0x000000000000794d */ /* 0x000fea0003800000 */
        .weak           $__internal_0_$__cuda_sm3x_div_rn_noftz_f32_slowpath
        .type           $__internal_0_$__cuda_sm3x_div_rn_noftz_f32_slowpath,@function
        .size           $__internal_0_$__cuda_sm3x_div_rn_noftz_f32_slowpath,(.L_x_19 - $__internal_0_$__cuda_sm3x_div_rn_noftz_f32_slowpath)
$__internal_0_$__cuda_sm3x_div_rn_noftz_f32_slowpath:
[--C-:B------:R-:W-:Y:S01]  /*04e0*/  SHF.R.U32.HI R11, RZ, 0x17, R3.reuse ;  /* 0x00000017ff0b7819 */ /* 0x100fe20000011603 */
[----:B------:R-:W-:Y:S01]  /*04f0*/  BSSY.RECONVERGENT B1, `(.L_x_7) ;  /* 0x0000063000017945 */ /* 0x000fe20003800200 */
[----:B------:R-:W-:Y:S01]  /*0500*/  SHF.R.U32.HI R9, RZ, 0x17, R0 ;  /* 0x00000017ff097819 */ /* 0x000fe20000011600 */
[----:B------:R-:W-:Y:S01]  /*0510*/  IMAD.MOV.U32 R13, RZ, RZ, R3 ;  /* 0x000000ffff0d7224 */ /* 0x000fe200078e0003 */
[----:B------:R-:W-:Y:S02]  /*0520*/  LOP3.LUT R11, R11, 0xff, RZ, 0xc0, !PT ;  /* 0x000000ff0b0b7812 */ /* 0x000fe400078ec0ff */
[----:B------:R-:W-:-:S03]  /*0530*/  LOP3.LUT R16, R9, 0xff, RZ, 0xc0, !PT ;  /* 0x000000ff09107812 */ /* 0x000fc600078ec0ff */
[----:B------:R-:W-:Y:S02]  /*0540*/  VIADD R14, R11, 0xffffffff ;  /* 0xffffffff0b0e7836 */ /* 0x000fe40000000000 */
[----:B------:R-:W-:-:S03]  /*0550*/  VIADD R12, R16, 0xffffffff ;  /* 0xffffffff100c7836 */ /* 0x000fc60000000000 */
[----:B------:R-:W-:-:S04]  /*0560*/  ISETP.GT.U32.AND P0, PT, R14, 0xfd, PT ;  /* 0x000000fd0e00780c */ /* 0x000fc80003f04070 */
[----:B------:R-:W-:-:S13]  /*0570*/  ISETP.GT.U32.OR P0, PT, R12, 0xfd, P0 ;  /* 0x000000fd0c00780c */ /* 0x000fda0000704470 */
[----:B------:R-:W-:Y:S01]  /*0580*/  @!P0 IMAD.MOV.U32 R9, RZ, RZ, RZ ;  /* 0x000000ffff098224 */ /* 0x000fe200078e00ff */
[----:B------:R-:W-:Y:S06]  /*0590*/  @!P0 BRA `(.L_x_8) ;  /* 0x00000000005c8947 */ /* 0x000fec0003800000 */
[----:B------:R-:W-:Y:S02]  /*05a0*/  FSETP.GTU.FTZ.AND P0, PT, |R0|, +INF , PT ;  /* 0x7f8000000000780b */ /* 0x000fe40003f1c200 */
[----:B------:R-:W-:-:S04]  /*05b0*/  FSETP.GTU.FTZ.AND P1, PT, |R3|, +INF , PT ;  /* 0x7f8000000300780b */ /* 0x000fc80003f3c200 */
[----:B------:R-:W-:-:S13]  /*05c0*/  PLOP3.LUT P0, PT, P0, P1, PT, 0xf8, 0x8f ;  /* 0x00000000008f781c */ /* 0x000fda0000703f70 */
[----:B------:R-:W-:Y:S05]  /*05d0*/  @P0 BRA `(.L_x_9) ;  /* 0x00000004004c0947 */ /* 0x000fea0003800000 */
[----:B------:R-:W-:-:S13]  /*05e0*/  LOP3.LUT P0, RZ, R13, 0x7fffffff, R0, 0xc8, !PT ;  /* 0x7fffffff0dff7812 */ /* 0x000fda000780c800 */
[----:B------:R-:W-:Y:S05]  /*05f0*/  @!P0 BRA `(.L_x_10) ;  /* 0x00000004003c8947 */ /* 0x000fea0003800000 */
[C---:B------:R-:W-:Y:S02]  /*0600*/  FSETP.NEU.FTZ.AND P2, PT, |R0|.reuse, +INF , PT ;  /* 0x7f8000000000780b */ /* 0x040fe40003f5d200 */
[----:B------:R-:W-:Y:S02]  /*0610*/  FSETP.NEU.FTZ.AND P1, PT, |R3|, +INF , PT ;  /* 0x7f8000000300780b */ /* 0x000fe40003f3d200 */
[----:B------:R-:W-:-:S11]  /*0620*/  FSETP.NEU.FTZ.AND P0, PT, |R0|, +INF , PT ;  /* 0x7f8000000000780b */ /* 0x000fd60003f1d200 */
[----:B------:R-:W-:Y:S05]  /*0630*/  @!P1 BRA !P2, `(.L_x_10) ;  /* 0x00000004002c9947 */ /* 0x000fea0005000000 */
[----:B------:R-:W-:-:S04]  /*0640*/  LOP3.LUT P2, RZ, R0, 0x7fffffff, RZ, 0xc0, !PT ;  /* 0x7fffffff00ff7812 */ /* 0x000fc8000784c0ff */
[----:B------:R-:W-:-:S13]  /*0650*/  PLOP3.LUT P1, PT, P1, P2, PT, 0x2f, 0xf2 ;  /* 0x0000000000f2781c */ /* 0x000fda0000f24577 */
[----:B------:R-:W-:Y:S05]  /*0660*/  @P1 BRA `(.L_x_11) ;  /* 0x0000000400181947 */ /* 0x000fea0003800000 */
[----:B------:R-:W-:-:S04]  /*0670*/  LOP3.LUT P1, RZ, R13, 0x7fffffff, RZ, 0xc0, !PT ;  /* 0x7fffffff0dff7812 */ /* 0x000fc8000782c0ff */
[----:B------:R-:W-:-:S13]  /*0680*/  PLOP3.LUT P0, PT, P0, P1, PT, 0x2f, 0xf2 ;  /* 0x0000000000f2781c */ /* 0x000fda0000702577 */
[----:B------:R-:W-:Y:S05]  /*0690*/  @P0 BRA `(.L_x_12) ;  /* 0x0000000400000947 */ /* 0x000fea0003800000 */
[----:B------:R-:W-:Y:S02]  /*06a0*/  ISETP.GE.AND P0, PT, R12, RZ, PT ;  /* 0x000000ff0c00720c */ /* 0x000fe40003f06270 */
[----:B------:R-:W-:-:S11]  /*06b0*/  ISETP.GE.AND P1, PT, R14, RZ, PT ;  /* 0x000000ff0e00720c */ /* 0x000fd60003f26270 */
[----:B------:R-:W-:Y:S02]  /*06c0*/  @P0 IMAD.MOV.U32 R9, RZ, RZ, RZ ;  /* 0x000000ffff090224 */ /* 0x000fe400078e00ff */
[----:B------:R-:W-:Y:S01]  /*06d0*/  @!P0 FFMA R0, R0, 1.84467440737095516160e+19, RZ ;  /* 0x5f80000000008823 */ /* 0x000fe200000000ff */
[----:B------:R-:W-:Y:S02]  /*06e0*/  @!P0 IMAD.MOV.U32 R9, RZ, RZ, -0x40 ;  /* 0xffffffc0ff098424 */ /* 0x000fe400078e00ff */
[----:B------:R-:W-:Y:S02]  /*06f0*/  @!P1 FFMA R13, R3, 1.84467440737095516160e+19, RZ ;  /* 0x5f800000030d9823 */ /* 0x000fe400000000ff */
[----:B------:R-:W-:-:S07]  /*0700*/  @!P1 VIADD R9, R9, 0x40 ;  /* 0x0000004009099836 */ /* 0x000fce0000000000 */
.L_x_8:
[----:B------:R-:W-:Y:S01]  /*0710*/  LEA R12, R11, 0xc0800000, 0x17 ;  /* 0xc08000000b0c7811 */ /* 0x000fe200078eb8ff */
[----:B------:R-:W-:Y:S04]  /*0720*/  BSSY.RECONVERGENT B2, `(.L_x_13) ;  /* 0x0000036000027945 */ /* 0x000fe80003800200 */
[----:B------:R-:W-:Y:S02]  /*0730*/  IMAD.IADD R13, R13, 0x1, -R12 ;  /* 0x000000010d0d7824 */ /* 0x000fe400078e0a0c */
[----:B------:R-:W-:Y:S02]  /*0740*/  VIADD R12, R16, 0xffffff81 ;  /* 0xffffff81100c7836 */ /* 0x000fe40000000000 */
[----:B------:R-:W0:Y:S01]  /*0750*/  MUFU.RCP R14, R13 ;  /* 0x0000000d000e7308 */ /* 0x000e220000001000 */
[----:B------:R-:W-:Y:S01]  /*0760*/  FADD.FTZ R15, -R13, -RZ ;  /* 0x800000ff0d0f7221 */ /* 0x000fe20000010100 */
[C---:B------:R-:W-:Y:S01]  /*0770*/  IMAD R0, R12.reuse, -0x800000, R0 ;  /* 0xff8000000c007824 */ /* 0x040fe200078e0200 */
[----:B------:R-:W-:-:S05]  /*0780*/  IADD3 R12, PT, PT, R12, 0x7f, -R11 ;  /* 0x0000007f0c0c7810 */ /* 0x000fca0007ffe80b */
[----:B------:R-:W-:Y:S02]  /*0790*/  IMAD.IADD R12, R12, 0x1, R9 ;  /* 0x000000010c0c7824 */ /* 0x000fe400078e0209 */
[----:B0-----:R-:W-:-:S04]  /*07a0*/  FFMA R17, R14, R15, 1 ;  /* 0x3f8000000e117423 */ /* 0x001fc8000000000f */
[----:B------:R-:W-:-:S04]  /*07b0*/  FFMA R19, R14, R17, R14 ;  /* 0x000000110e137223 */ /* 0x000fc8000000000e */
[----:B------:R-:W-:-:S04]  /*07c0*/  FFMA R14, R0, R19, RZ ;  /* 0x00000013000e7223 */ /* 0x000fc800000000ff */
[----:B------:R-:W-:-:S04]  /*07d0*/  FFMA R17, R15, R14, R0 ;  /* 0x0000000e0f117223 */ /* 0x000fc80000000000 */
[----:B------:R-:W-:-:S04]  /*07e0*/  FFMA R14, R19, R17, R14 ;  /* 0x00000011130e7223 */ /* 0x000fc8000000000e */
[----:B------:R-:W-:-:S04]  /*07f0*/  FFMA R15, R15, R14, R0 ;  /* 0x0000000e0f0f7223 */ /* 0x000fc80000000000 */
[----:B------:R-:W-:-:S05]  /*0800*/  FFMA R0, R19, R15, R14 ;  /* 0x0000000f13007223 */ /* 0x000fca000000000e */
[----:B------:R-:W-:-:S04]  /*0810*/  SHF.R.U32.HI R11, RZ, 0x17, R0 ;  /* 0x00000017ff0b7819 */ /* 0x000fc80000011600 */
[----:B------:R-:W-:-:S05]  /*0820*/  LOP3.LUT R11, R11, 0xff, RZ, 0xc0, !PT ;  /* 0x000000ff0b0b7812 */ /* 0x000fca00078ec0ff */
[----:B------:R-:W-:-:S04]  /*0830*/  IMAD.IADD R13, R11, 0x1, R12 ;  /* 0x000000010b0d7824 */ /* 0x000fc800078e020c */
[----:B------:R-:W-:-:S05]  /*0840*/  VIADD R9, R13, 0xffffffff ;  /* 0xffffffff0d097836 */ /* 0x000fca0000000000 */
[----:B------:R-:W-:-:S13]  /*0850*/  ISETP.GE.U32.AND P0, PT, R9, 0xfe, PT ;  /* 0x000000fe0900780c */ /* 0x000fda0003f06070 */
[----:B------:R-:W-:Y:S05]  /*0860*/  @!P0 BRA `(.L_x_14) ;  /* 0x0000000000808947 */ /* 0x000fea0003800000 */
[----:B------:R-:W-:-:S13]  /*0870*/  ISETP.GT.AND P0, PT, R13, 0xfe, PT ;  /* 0x000000fe0d00780c */ /* 0x000fda0003f04270 */
[----:B------:R-:W-:Y:S05]  /*0880*/  @P0 BRA `(.L_x_15) ;  /* 0x00000000006c0947 */ /* 0x000fea0003800000 */
[----:B------:R-:W-:-:S13]  /*0890*/  ISETP.GE.AND P0, PT, R13, 0x1, PT ;  /* 0x000000010d00780c */ /* 0x000fda0003f06270 */
[----:B------:R-:W-:Y:S05]  /*08a0*/  @P0 BRA `(.L_x_16) ;  /* 0x0000000000740947 */ /* 0x000fea0003800000 */
[----:B------:R-:W-:Y:S02]  /*08b0*/  ISETP.GE.AND P0, PT, R13, -0x18, PT ;  /* 0xffffffe80d00780c */ /* 0x000fe40003f06270 */
[----:B------:R-:W-:-:S11]  /*08c0*/  LOP3.LUT R0, R0, 0x80000000, RZ, 0xc0, !PT ;  /* 0x8000000000007812 */ /* 0x000fd600078ec0ff */
[----:B------:R-:W-:Y:S05]  /*08d0*/  @!P0 BRA `(.L_x_16) ;  /* 0x0000000000688947 */ /* 0x000fea0003800000 */
[CCC-:B------:R-:W-:Y:S01]  /*08e0*/  FFMA.RZ R9, R19.reuse, R15.reuse, R14.reuse ;  /* 0x0000000f13097223 */ /* 0x1c0fe2000000c00e */
[-CC-:B------:R-:W-:Y:S01]  /*08f0*/  FFMA.RM R12, R19, R15.reuse, R14.reuse ;  /* 0x0000000f130c7223 */ /* 0x180fe2000000400e */
[C---:B------:R-:W-:Y:S02]  /*0900*/  ISETP.NE.AND P2, PT, R13.reuse, RZ, PT ;  /* 0x000000ff0d00720c */ /* 0x040fe40003f45270 */
[----:B------:R-:W-:Y:S02]  /*0910*/  ISETP.NE.AND P1, PT, R13, RZ, PT ;  /* 0x000000ff0d00720c */ /* 0x000fe40003f25270 */
[----:B------:R-:W-:Y:S01]  /*0920*/  LOP3.LUT R11, R9, 0x7fffff, RZ, 0xc0, !PT ;  /* 0x007fffff090b7812 */ /* 0x000fe200078ec0ff */
[----:B------:R-:W-:Y:S01]  /*0930*/  FFMA.RP R9, R19, R15, R14 ;  /* 0x0000000f13097223 */ /* 0x000fe2000000800e */
[----:B------:R-:W-:Y:S02]  /*0940*/  VIADD R14, R13, 0x20 ;  /* 0x000000200d0e7836 */ /* 0x000fe40000000000 */
[----:B------:R-:W-:Y:S01]  /*0950*/  LOP3.LUT R11, R11, 0x800000, RZ, 0xfc, !PT ;  /* 0x008000000b0b7812 */ /* 0x000fe200078efcff */
[----:B------:R-:W-:Y:S01]  /*0960*/  IMAD.MOV R13, RZ, RZ, -R13 ;  /* 0x000000ffff0d7224 */ /* 0x000fe200078e0a0d */
[----:B------:R-:W-:-:S02]  /*0970*/  FSETP.NEU.FTZ.AND P0, PT, R9, R12, PT ;  /* 0x0000000c0900720b */ /* 0x000fc40003f1d000 */
[----:B------:R-:W-:Y:S02]  /*0980*/  SHF.L.U32 R14, R11, R14, RZ ;  /* 0x0000000e0b0e7219 */ /* 0x000fe400000006ff */
[----:B------:R-:W-:Y:S02]  /*0990*/  SEL R12, R13, RZ, P2 ;  /* 0x000000ff0d0c7207 */ /* 0x000fe40001000000 */
[----:B------:R-:W-:Y:S02]  /*09a0*/  ISETP.NE.AND P1, PT, R14, RZ, P1 ;  /* 0x000000ff0e00720c */ /* 0x000fe40000f25270 */
[----:B------:R-:W-:Y:S02]  /*09b0*/  SHF.R.U32.HI R12, RZ, R12, R11 ;  /* 0x0000000cff0c7219 */ /* 0x000fe4000001160b */
[----:B------:R-:W-:Y:S02]  /*09c0*/  PLOP3.LUT P0, PT, P0, P1, PT, 0xf8, 0x8f ;  /* 0x00000000008f781c */ /* 0x000fe40000703f70 */
[----:B------:R-:W-:-:S02]  /*09d0*/  SHF.R.U32.HI R14, RZ, 0x1, R12 ;  /* 0x00000001ff0e7819 */ /* 0x000fc4000001160c */
[----:B------:R-:W-:-:S04]  /*09e0*/  SEL R9, RZ, 0x1, !P0 ;  /* 0x00000001ff097807 */ /* 0x000fc80004000000 */
[----:B------:R-:W-:-:S04]  /*09f0*/  LOP3.LUT R9, R9, 0x1, R14, 0xf8, !PT ;  /* 0x0000000109097812 */ /* 0x000fc800078ef80e */
[----:B------:R-:W-:-:S05]  /*0a00*/  LOP3.LUT R9, R9, R12, RZ, 0xc0, !PT ;  /* 0x0000000c09097212 */ /* 0x000fca00078ec0ff */
[----:B------:R-:W-:-:S05]  /*0a10*/  IMAD.IADD R9, R14, 0x1, R9 ;  /* 0x000000010e097824 */ /* 0x000fca00078e0209 */
[----:B------:R-:W-:Y:S01]  /*0a20*/  LOP3.LUT R0, R9, R0, RZ, 0xfc, !PT ;  /* 0x0000000009007212 */ /* 0x000fe200078efcff */
[----:B------:R-:W-:Y:S06]  /*0a30*/  BRA `(.L_x_16) ;  /* 0x0000000000107947 */ /* 0x000fec0003800000 */
.L_x_15:
[----:B------:R-:W-:-:S04]  /*0a40*/  LOP3.LUT R0, R0, 0x80000000, RZ, 0xc0, !PT ;  /* 0x8000000000007812 */ /* 0x000fc800078ec0ff */
[----:B------:R-:W-:Y:S01]  /*0a50*/  LOP3.LUT R0, R0, 0x7f800000, RZ, 0xfc, !PT ;  /* 0x7f80000000007812 */ /* 0x000fe200078efcff */
[----:B------:R-:W-:Y:S06]  /*0a60*/  BRA `(.L_x_16) ;  /* 0x0000000000047947 */ /* 0x000fec0003800000 */
.L_x_14:
[----:B------:R-:W-:-:S07]  /*0a70*/  IMAD R0, R12, 0x800000, R0 ;  /* 0x008000000c007824 */ /* 0x000fce00078e0200 */
.L_x_16:
[----:B------:R-:W-:Y:S05]  /*0a80*/  BSYNC.RECONVERGENT B2 ;  /* 0x0000000000027941 */ /* 0x000fea0003800200 */
.L_x_13:
[----:B------:R-:W-:Y:S05]  /*0a90*/  BRA `(.L_x_17) ;  /* 0x0000000000207947 */ /* 0x000fea0003800000 */
.L_x_12:
[----:B------:R-:W-:-:S04]  /*0aa0*/  LOP3.LUT R0, R13, 0x80000000, R0, 0x48, !PT ;  /* 0x800000000d007812 */ /* 0x000fc800078e4800 */
[----:B------:R-:W-:Y:S01]  /*0ab0*/  LOP3.LUT R0, R0, 0x7f800000, RZ, 0xfc, !PT ;  /* 0x7f80000000007812 */ /* 0x000fe200078efcff */
[----:B------:R-:W-:Y:S06]  /*0ac0*/  BRA `(.L_x_17) ;  /* 0x0000000000147947 */ /* 0x000fec0003800000 */
.L_x_11:
[----:B------:R-:W-:Y:S01]  /*0ad0*/  LOP3.LUT R0, R13, 0x80000000, R0, 0x48, !PT ;  /* 0x800000000d007812 */ /* 0x000fe200078e4800 */
[----:B------:R-:W-:Y:S06]  /*0ae0*/  BRA `(.L_x_17) ;  /* 0x00000000000c7947 */ /* 0x000fec0003800000 */
.L_x_10:
[----:B------:R-:W0:Y:S01]  /*0af0*/  MUFU.RSQ R0, -QNAN ;  /* 0xffc0000000007908 */ /* 0x000e220000001400 */
[----:B------:R-:W-:Y:S05]  /*0b00*/  BRA `(.L_x_17) ;  /* 0x0000000000047947 */ /* 0x000fea0003800000 */
.L_x_9:
[----:B------:R-:W-:-:S07]  /*0b10*/  FADD.FTZ R0, R0, R3 ;  /* 0x0000000300007221 */ /* 0x000fce0000010000 */
.L_x_17:
[----:B------:R-:W-:Y:S05]  /*0b20*/  BSYNC.RECONVERGENT B1 ;  /* 0x0000000000017941 */ /* 0x000fea0003800200 */
.L_x_7:
[----:B------:R-:W-:-:S04]  /*0b30*/  IMAD.MOV.U32 R11, RZ, RZ, 0x0 ;  /* 0x00000000ff0b7424 */ /* 0x000fc800078e00ff */
[----:B0-----:R-:W-:Y:S05]  /*0b40*/  RET.REL.NODEC R10 `(takexy) ;  /* 0xfffffff40a2c7950 */ /* 0x001fea0003c3ffff */
.L_x_18:
        /* <DEDUP_REMOVED lines=11> */
.L_x_19:


//--------------------- .nv.shared.reserved.0     --------------------------
	.section	.nv.shared.reserved.0,"aw",@nobits
	.weak		__nv_reservedSMEM_offset_0_alias
	.size		__nv_reservedSMEM_offset_0_alias, 0, 64
	.other		__nv_reservedSMEM_offset_0_alias,@"STO_CUDA_RESERVED_SHARED STV_DEFAULT"
__nv_reservedSMEM_offset_0_alias:
	.zero		0
	.zero		64


//--------------------- .nv.constant0.fftshift1c  --------------------------
	.section	.nv.constant0.fftshift1c,"a",@progbits
	.sectionflags	@""
	.align	4
.nv.constant0.fftshift1c:
	.zero		916


//--------------------- .nv.constant0.takexy      --------------------------
	.section	.nv.constant0.takexy,"a",@progbits
	.sectionflags	@""
	.align	4
.nv.constant0.takexy:
	.zero		928


//--------------------- SYMBOLS --------------------------

	.type		.nv.reservedSmem.offset0,@object
	.size		.nv.reservedSmem.offset0,0x4
